//
// Generated by NVIDIA NVVM Compiler
//
// Compiler Build ID: CL-36424714
// Cuda compilation tools, release 13.0, V13.0.88
// Based on NVVM 20.0.0
//

.version 9.0
.target sm_100
.address_size 64

	// .globl	_Z18flexibleGridStridePfif

.visible .entry _Z18flexibleGridStridePfif(
	.param .u64 .ptr .align 1 _Z18flexibleGridStridePfif_param_0,
	.param .u32 _Z18flexibleGridStridePfif_param_1,
	.param .f32 _Z18flexibleGridStridePfif_param_2
)
{
	.reg .pred 	%p<7>;
	.reg .b32 	%r<42>;
	.reg .b32 	%f<2>;
	.reg .b64 	%rd<11>;

	ld.param.u64 	%rd2, [_Z18flexibleGridStridePfif_param_0];
	ld.param.u32 	%r20, [_Z18flexibleGridStridePfif_param_1];
	ld.param.f32 	%f1, [_Z18flexibleGridStridePfif_param_2];
	cvta.to.global.u64 	%rd1, %rd2;
	mov.u32 	%r1, %ctaid.x;
	mov.u32 	%r2, %ctaid.y;
	mov.u32 	%r3, %nctaid.x;
	mad.lo.s32 	%r21, %r2, %r3, %r1;
	mov.u32 	%r4, %tid.x;
	mov.u32 	%r5, %tid.y;
	mov.u32 	%r6, %ntid.x;
	mov.u32 	%r7, %ntid.y;
	mad.lo.s32 	%r22, %r21, %r7, %r5;
	mad.lo.s32 	%r40, %r22, %r6, %r4;
	mul.lo.s32 	%r23, %r6, %r7;
	mul.lo.s32 	%r24, %r23, %r3;
	mov.u32 	%r9, %nctaid.y;
	mul.lo.s32 	%r10, %r24, %r9;
	setp.ge.s32 	%p1, %r40, %r20;
	@%p1 bra 	$L__BB0_7;
	add.s32 	%r25, %r9, %r2;
	mad.lo.s32 	%r26, %r3, %r25, %r1;
	mad.lo.s32 	%r27, %r7, %r26, %r5;
	mad.lo.s32 	%r28, %r6, %r27, %r4;
	max.s32 	%r29, %r20, %r28;
	setp.lt.s32 	%p2, %r28, %r20;
	selp.u32 	%r30, 1, 0, %p2;
	add.s32 	%r31, %r28, %r30;
	sub.s32 	%r32, %r29, %r31;
	div.u32 	%r33, %r32, %r10;
	add.s32 	%r11, %r33, %r30;
	and.b32  	%r34, %r11, 3;
	setp.eq.s32 	%p3, %r34, 3;
	@%p3 bra 	$L__BB0_4;
	add.s32 	%r35, %r11, 1;
	and.b32  	%r36, %r35, 3;
	neg.s32 	%r38, %r36;
$L__BB0_3:
	.pragma "nounroll";
	mul.wide.s32 	%rd3, %r40, 4;
	add.s64 	%rd4, %rd1, %rd3;
	st.global.f32 	[%rd4], %f1;
	add.s32 	%r40, %r40, %r10;
	add.s32 	%r38, %r38, 1;
	setp.ne.s32 	%p4, %r38, 0;
	@%p4 bra 	$L__BB0_3;
$L__BB0_4:
	setp.lt.u32 	%p5, %r11, 3;
	@%p5 bra 	$L__BB0_7;
	mul.wide.s32 	%rd7, %r10, 4;
	shl.b32 	%r37, %r10, 2;
$L__BB0_6:
	mul.wide.s32 	%rd5, %r40, 4;
	add.s64 	%rd6, %rd1, %rd5;
	st.global.f32 	[%rd6], %f1;
	add.s64 	%rd8, %rd6, %rd7;
	st.global.f32 	[%rd8], %f1;
	add.s64 	%rd9, %rd8, %rd7;
	st.global.f32 	[%rd9], %f1;
	add.s64 	%rd10, %rd9, %rd7;
	st.global.f32 	[%rd10], %f1;
	add.s32 	%r40, %r37, %r40;
	setp.lt.s32 	%p6, %r40, %r20;
	@%p6 bra 	$L__BB0_6;
$L__BB0_7:
	ret;

}


// ===== COMPILED SASS (sm_100) =====

	.target	sm_100

	.elftype	@"ET_EXEC"


//--------------------- .note.nv.tkinfo           --------------------------
	.section	.note.nv.tkinfo,"",@"SHT_NOTE"
	.sectionflags	@"SHF_NOTE_NV_TKINFO"
	.tkinfo
        /*0018*/ 	.word	0x00000002
        /*0030*/ 	.string	""
        /*0030*/ 	.string	"ptxas"
        /*0030*/ 	.string	"Cuda compilation tools, release 13.0, V13.0.88"
        /*0030*/ 	.string	"Build cuda_13.0.r13.0/compiler.36424714_0"
        /*0030*/ 	.string	"-arch sm_100 -m 64 "



//--------------------- .note.nv.cuinfo           --------------------------
	.section	.note.nv.cuinfo,"",@"SHT_NOTE"
	.sectionflags	@"SHF_NOTE_NV_CUINFO"
        /*0018*/ 	.short	0x0002
        /*001a*/ 	.short	0x0064
        /*001c*/ 	.short	0x0082
	.zero		2


//--------------------- .nv.info                  --------------------------
	.section	.nv.info,"",@"SHT_CUDA_INFO"
	.align	4


	//----- nvinfo : EIATTR_REGCOUNT
	.align		4
        /*0000*/ 	.byte	0x04, 0x2f
        /*0002*/ 	.short	(.L_1 - .L_0)
	.align		4
.L_0:
        /*0004*/ 	.word	index@(_Z18flexibleGridStridePfif)
        /*0008*/ 	.word	0x00000012


	//----- nvinfo : EIATTR_FRAME_SIZE
	.align		4
.L_1:
        /*000c*/ 	.byte	0x04, 0x11
        /*000e*/ 	.short	(.L_3 - .L_2)
	.align		4
.L_2:
        /*0010*/ 	.word	index@(_Z18flexibleGridStridePfif)
        /*0014*/ 	.word	0x00000000


	//----- nvinfo : EIATTR_MIN_STACK_SIZE
	.align		4
.L_3:
        /*0018*/ 	.byte	0x04, 0x12
        /*001a*/ 	.short	(.L_5 - .L_4)
	.align		4
.L_4:
        /*001c*/ 	.word	index@(_Z18flexibleGridStridePfif)
        /*0020*/ 	.word	0x00000000
.L_5:


//--------------------- .nv.compat                --------------------------
	.section	.nv.compat,"",@"SHT_CUDA_COMPAT_INFO"
	.align	4
        /*0000*/ 	.byte	0x02, 0x09, 0x00, 0x00, 0x02, 0x02, 0x01, 0x00, 0x02, 0x05, 0x05, 0x00, 0x03, 0x07, 0x01, 0x01
        /*0010*/ 	.byte	0x02, 0x03, 0x00, 0x00, 0x02, 0x06, 0x01, 0x00, 0x04, 0x0b, 0x08, 0x00, 0x09, 0x00, 0x00, 0x00
        /*0020*/ 	.byte	0x00, 0x00, 0x00, 0x00


//--------------------- .nv.info._Z18flexibleGridStridePfif --------------------------
	.section	.nv.info._Z18flexibleGridStridePfif,"",@"SHT_CUDA_INFO"
	.sectionflags	@""
	.align	4


	//----- nvinfo : EIATTR_CUDA_API_VERSION
	.align		4
        /*0000*/ 	.byte	0x04, 0x37
        /*0002*/ 	.short	(.L_7 - .L_6)
.L_6:
        /*0004*/ 	.word	0x00000082


	//----- nvinfo : EIATTR_KPARAM_INFO
	.align		4
.L_7:
        /*0008*/ 	.byte	0x04, 0x17
        /*000a*/ 	.short	(.L_9 - .L_8)
.L_8:
        /*000c*/ 	.word	0x00000000
        /*0010*/ 	.short	0x0002
        /*0012*/ 	.short	0x000c
        /*0014*/ 	.byte	0x00, 0xf0, 0x11, 0x00


	//----- nvinfo : EIATTR_KPARAM_INFO
	.align		4
.L_9:
        /*0018*/ 	.byte	0x04, 0x17
        /*001a*/ 	.short	(.L_11 - .L_10)
.L_10:
        /*001c*/ 	.word	0x00000000
        /*0020*/ 	.short	0x0001
        /*0022*/ 	.short	0x0008
        /*0024*/ 	.byte	0x00, 0xf0, 0x11, 0x00


	//----- nvinfo : EIATTR_KPARAM_INFO
	.align		4
.L_11:
        /*0028*/ 	.byte	0x04, 0x17
        /*002a*/ 	.short	(.L_13 - .L_12)
.L_12:
        /*002c*/ 	.word	0x00000000
        /*0030*/ 	.short	0x0000
        /*0032*/ 	.short	0x0000
        /*0034*/ 	.byte	0x00, 0xf5, 0x21, 0x00


	//----- nvinfo : EIATTR_SPARSE_MMA_MASK
	.align		4
.L_13:
        /*0038*/ 	.byte	0x03, 0x50
        /*003a*/ 	.short	0x0000


	//----- nvinfo : EIATTR_MAXREG_COUNT
	.align		4
        /*003c*/ 	.byte	0x03, 0x1b
        /*003e*/ 	.short	0x00ff


	//----- nvinfo : EIATTR_MERCURY_ISA_VERSION
	.align		4
        /*0040*/ 	.byte	0x03, 0x5f
        /*0042*/ 	.short	0x0101


	//----- nvinfo : EIATTR_VRC_CTA_INIT_COUNT
	.align		4
        /*0044*/ 	.byte	0x02, 0x4a
	.zero		1
	.zero		1


	//----- nvinfo : EIATTR_EXIT_INSTR_OFFSETS
	.align		4
        /*0048*/ 	.byte	0x04, 0x1c
        /*004a*/ 	.short	(.L_15 - .L_14)


	//   ....[0]....
.L_14:
        /*004c*/ 	.word	0x000000e0


	//   ....[1]....
        /*0050*/ 	.word	0x00000400


	//   ....[2]....
        /*0054*/ 	.word	0x000004e0


	//----- nvinfo : EIATTR_CRS_STACK_SIZE
	.align		4
.L_15:
        /*0058*/ 	.byte	0x04, 0x1e
        /*005a*/ 	.short	(.L_17 - .L_16)
.L_16:
        /*005c*/ 	.word	0x00000000


	//----- nvinfo : EIATTR_CBANK_PARAM_SIZE
	.align		4
.L_17:
        /*0060*/ 	.byte	0x03, 0x19
        /*0062*/ 	.short	0x0010


	//----- nvinfo : EIATTR_PARAM_CBANK
	.align		4
        /*0064*/ 	.byte	0x04, 0x0a
        /*0066*/ 	.short	(.L_19 - .L_18)
	.align		4
.L_18:
        /*0068*/ 	.word	index@(.nv.constant0._Z18flexibleGridStridePfif)
        /*006c*/ 	.short	0x0380
        /*006e*/ 	.short	0x0010


	//----- nvinfo : EIATTR_SW_WAR
	.align		4
.L_19:
        /*0070*/ 	.byte	0x04, 0x36
        /*0072*/ 	.short	(.L_21 - .L_20)
.L_20:
        /*0074*/ 	.word	0x00000008
.L_21:


//--------------------- .nv.callgraph             --------------------------
	.section	.nv.callgraph,"",@"SHT_CUDA_CALLGRAPH"
	.align	4
	.sectionentsize	8
	.align		4
        /*0000*/ 	.word	0x00000000
	.align		4
        /*0004*/ 	.word	0xffffffff
	.align		4
        /*0008*/ 	.word	0x00000000
	.align		4
        /*000c*/ 	.word	0xfffffffe
	.align		4
        /*0010*/ 	.word	0x00000000
	.align		4
        /*0014*/ 	.word	0xfffffffd
	.align		4
        /*0018*/ 	.word	0x00000000
	.align		4
        /*001c*/ 	.word	0xfffffffc


//--------------------- .text._Z18flexibleGridStridePfif --------------------------
	.section	.text._Z18flexibleGridStridePfif,"ax",@progbits
	.align	128
        .global         _Z18flexibleGridStridePfif
        .type           _Z18flexibleGridStridePfif,@function
        .size           _Z18flexibleGridStridePfif,(.L_x_5 - _Z18flexibleGridStridePfif)
        .other          _Z18flexibleGridStridePfif,@"STO_CUDA_ENTRY STV_DEFAULT"
_Z18flexibleGridStridePfif:
.text._Z18flexibleGridStridePfif:
[----:B------:R-:W-:Y:S01]  /*0000*/  LDC R1, c[0x0][0x37c] ;  /* 0x0000df00ff017b82 */ /* 0x000fe20000000800 */
[----:B------:R-:W0:Y:S07]  /*0010*/  S2R R2, SR_TID.Y ;  /* 0x0000000000027919 */ /* 0x000e2e0000002200 */
[----:B------:R-:W-:Y:S01]  /*0020*/  S2UR UR5, SR_CTAID.X ;  /* 0x00000000000579c3 */ /* 0x000fe20000002500 */
[----:B------:R-:W1:Y:S01]  /*0030*/  LDCU UR6, c[0x0][0x370] ;  /* 0x00006e00ff0677ac */ /* 0x000e620008000800 */
[----:B------:R-:W2:Y:S01]  /*0040*/  S2R R5, SR_TID.X ;  /* 0x0000000000057919 */ /* 0x000ea20000002100 */
[----:B------:R-:W2:Y:S05]  /*0050*/  LDCU UR8, c[0x0][0x360] ;  /* 0x00006c00ff0877ac */ /* 0x000eaa0008000800 */
[----:B------:R-:W1:Y:S01]  /*0060*/  S2UR UR4, SR_CTAID.Y ;  /* 0x00000000000479c3 */ /* 0x000e620000002600 */
[----:B------:R-:W3:Y:S07]  /*0070*/  LDCU UR9, c[0x0][0x388] ;  /* 0x00007100ff0977ac */ /* 0x000eee0008000800 */
[----:B------:R-:W0:Y:S01]  /*0080*/  LDC R9, c[0x0][0x364] ;  /* 0x0000d900ff097b82 */ /* 0x000e220000000800 */
[----:B-1----:R-:W-:-:S06]  /*0090*/  UIMAD UR7, UR4, UR6, UR5 ;  /* 0x00000006040772a4 */ /* 0x002fcc000f8e0205 */
[----:B0-----:R-:W-:-:S05]  /*00a0*/  IMAD R0, R9, UR7, R2 ;  /* 0x0000000709007c24 */ /* 0x001fca000f8e0202 */
[----:B------:R-:W0:Y:S01]  /*00b0*/  LDCU UR7, c[0x0][0x374] ;  /* 0x00006e80ff0777ac */ /* 0x000e220008000800 */
[----:B--2---:R-:W-:-:S05]  /*00c0*/  IMAD R4, R0, UR8, R5 ;  /* 0x0000000800047c24 */ /* 0x004fca000f8e0205 */
[----:B---3--:R-:W-:-:S13]  /*00d0*/  ISETP.GE.AND P0, PT, R4, UR9, PT ;  /* 0x0000000904007c0c */ /* 0x008fda000bf06270 */
[----:B0-----:R-:W-:Y:S05]  /*00e0*/  @P0 EXIT ;  /* 0x000000000000094d */ /* 0x001fea0003800000 */
[----:B------:R-:W-:Y:S01]  /*00f0*/  IMAD R0, R9, UR8, RZ ;  /* 0x0000000809007c24 */ /* 0x000fe2000f8e02ff */
[----:B------:R-:W-:Y:S01]  /*0100*/  UIADD3 UR4, UPT, UPT, UR4, UR7, URZ ;  /* 0x0000000704047290 */ /* 0x000fe2000fffe0ff */
[----:B------:R-:W-:Y:S01]  /*0110*/  BSSY.RECONVERGENT B0, `(.L_x_0) ;  /* 0x000002e000007945 */ /* 0x000fe20003800200 */
[----:B------:R-:W-:Y:S01]  /*0120*/  MOV R13, R4 ;  /* 0x00000004000d7202 */ /* 0x000fe20000000f00 */
[----:B------:R-:W-:Y:S01]  /*0130*/  IMAD R0, R0, UR6, RZ ;  /* 0x0000000600007c24 */ /* 0x000fe2000f8e02ff */
[----:B------:R-:W-:-:S03]  /*0140*/  UIMAD UR4, UR4, UR6, UR5 ;  /* 0x00000006040472a4 */ /* 0x000fc6000f8e0205 */
[----:B------:R-:W-:-:S03]  /*0150*/  IMAD R0, R0, UR7, RZ ;  /* 0x0000000700007c24 */ /* 0x000fc6000f8e02ff */
[----:B------:R-:W-:Y:S01]  /*0160*/  IMAD R2, R9, UR4, R2 ;  /* 0x0000000409027c24 */ /* 0x000fe2000f8e0202 */
[----:B------:R-:W0:Y:S01]  /*0170*/  I2F.U32.RP R7, R0 ;  /* 0x0000000000077306 */ /* 0x000e220000209000 */
[----:B------:R-:W-:Y:S01]  /*0180*/  IMAD.MOV R9, RZ, RZ, -R0 ;  /* 0x000000ffff097224 */ /* 0x000fe200078e0a00 */
[----:B------:R-:W-:Y:S01]  /*0190*/  ISETP.NE.U32.AND P2, PT, R0, RZ, PT ;  /* 0x000000ff0000720c */ /* 0x000fe20003f45070 */
[----:B------:R-:W-:Y:S02]  /*01a0*/  IMAD R5, R2, UR8, R5 ;  /* 0x0000000802057c24 */ /* 0x000fe4000f8e0205 */
[----:B------:R-:W-:Y:S01]  /*01b0*/  HFMA2 R2, -RZ, RZ, 0, 0 ;  /* 0x00000000ff027431 */ /* 0x000fe200000001ff */
[----:B------:R-:W1:Y:S02]  /*01c0*/  LDCU.64 UR4, c[0x0][0x358] ;  /* 0x00006b00ff0477ac */ /* 0x000e640008000a00 */
[C---:B------:R-:W-:Y:S02]  /*01d0*/  ISETP.GE.AND P0, PT, R5.reuse, UR9, PT ;  /* 0x0000000905007c0c */ /* 0x040fe4000bf06270 */
[----:B------:R-:W-:Y:S01]  /*01e0*/  VIMNMX R6, PT, PT, R5, UR9, !PT ;  /* 0x0000000905067c48 */ /* 0x000fe2000ffe0100 */
[----:B0-----:R-:W0:Y:S02]  /*01f0*/  MUFU.RCP R7, R7 ;  /* 0x0000000700077308 */ /* 0x001e240000001000 */
[----:B0-----:R-:W-:-:S02]  /*0200*/  IADD3 R3, PT, PT, R7, 0xffffffe, RZ ;  /* 0x0ffffffe07037810 */ /* 0x001fc40007ffe0ff */
[----:B------:R-:W-:-:S04]  /*0210*/  SEL R7, RZ, 0x1, P0 ;  /* 0x00000001ff077807 */ /* 0x000fc80000000000 */
[----:B------:R-:W0:Y:S01]  /*0220*/  F2I.FTZ.U32.TRUNC.NTZ R3, R3 ;  /* 0x0000000300037305 */ /* 0x000e22000021f000 */
[----:B------:R-:W-:Y:S01]  /*0230*/  IADD3 R5, PT, PT, R6, -R5, -R7 ;  /* 0x8000000506057210 */ /* 0x000fe20007ffe807 */
[----:B0-----:R-:W-:-:S04]  /*0240*/  IMAD R9, R9, R3, RZ ;  /* 0x0000000309097224 */ /* 0x001fc800078e02ff */
[----:B------:R-:W-:-:S06]  /*0250*/  IMAD.HI.U32 R2, R3, R9, R2 ;  /* 0x0000000903027227 */ /* 0x000fcc00078e0002 */
[----:B------:R-:W-:-:S04]  /*0260*/  IMAD.HI.U32 R2, R2, R5, RZ ;  /* 0x0000000502027227 */ /* 0x000fc800078e00ff */
[----:B------:R-:W-:-:S04]  /*0270*/  IMAD.MOV R3, RZ, RZ, -R2 ;  /* 0x000000ffff037224 */ /* 0x000fc800078e0a02 */
[----:B------:R-:W-:-:S05]  /*0280*/  IMAD R5, R0, R3, R5 ;  /* 0x0000000300057224 */ /* 0x000fca00078e0205 */
[----:B------:R-:W-:-:S13]  /*0290*/  ISETP.GE.U32.AND P0, PT, R5, R0, PT ;  /* 0x000000000500720c */ /* 0x000fda0003f06070 */
[----:B------:R-:W-:Y:S01]  /*02a0*/  @P0 IADD3 R5, PT, PT, -R0, R5, RZ ;  /* 0x0000000500050210 */ /* 0x000fe20007ffe1ff */
[----:B------:R-:W-:-:S03]  /*02b0*/  @P0 VIADD R2, R2, 0x1 ;  /* 0x0000000102020836 */ /* 0x000fc60000000000 */
[----:B------:R-:W-:-:S13]  /*02c0*/  ISETP.GE.U32.AND P1, PT, R5, R0, PT ;  /* 0x000000000500720c */ /* 0x000fda0003f26070 */
[----:B------:R-:W-:Y:S02]  /*02d0*/  @P1 IADD3 R2, PT, PT, R2, 0x1, RZ ;  /* 0x0000000102021810 */ /* 0x000fe40007ffe0ff */
[----:B------:R-:W-:-:S05]  /*02e0*/  @!P2 LOP3.LUT R2, RZ, R0, RZ, 0x33, !PT ;  /* 0x00000000ff02a212 */ /* 0x000fca00078e33ff */
[----:B------:R-:W-:-:S05]  /*02f0*/  IMAD.IADD R2, R7, 0x1, R2 ;  /* 0x0000000107027824 */ /* 0x000fca00078e0202 */
[C---:B------:R-:W-:Y:S02]  /*0300*/  LOP3.LUT R3, R2.reuse, 0x3, RZ, 0xc0, !PT ;  /* 0x0000000302037812 */ /* 0x040fe400078ec0ff */
[----:B------:R-:W-:Y:S02]  /*0310*/  ISETP.GE.U32.AND P1, PT, R2, 0x3, PT ;  /* 0x000000030200780c */ /* 0x000fe40003f26070 */
[----:B------:R-:W-:-:S13]  /*0320*/  ISETP.NE.AND P0, PT, R3, 0x3, PT ;  /* 0x000000030300780c */ /* 0x000fda0003f05270 */
[----:B-1----:R-:W-:Y:S05]  /*0330*/  @!P0 BRA `(.L_x_1) ;  /* 0x00000000002c8947 */ /* 0x002fea0003800000 */
[----:B------:R-:W0:Y:S01]  /*0340*/  LDC R7, c[0x0][0x38c] ;  /* 0x0000e300ff077b82 */ /* 0x000e220000000800 */
[----:B------:R-:W-:-:S05]  /*0350*/  VIADD R2, R2, 0x1 ;  /* 0x0000000102027836 */ /* 0x000fca0000000000 */
[----:B------:R-:W-:Y:S02]  /*0360*/  LOP3.LUT R2, R2, 0x3, RZ, 0xc0, !PT ;  /* 0x0000000302027812 */ /* 0x000fe400078ec0ff */
[----:B------:R-:W1:Y:S02]  /*0370*/  LDC.64 R4, c[0x0][0x380] ;  /* 0x0000e000ff047b82 */ /* 0x000e640000000a00 */
[----:B------:R-:W-:-:S07]  /*0380*/  IADD3 R6, PT, PT, -R2, RZ, RZ ;  /* 0x000000ff02067210 */ /* 0x000fce0007ffe1ff */
.L_x_2:
[----:B-1----:R-:W-:Y:S01]  /*0390*/  IMAD.WIDE R2, R13, 0x4, R4 ;  /* 0x000000040d027825 */ /* 0x002fe200078e0204 */
[----:B------:R-:W-:-:S03]  /*03a0*/  IADD3 R13, PT, PT, R0, R13, RZ ;  /* 0x0000000d000d7210 */ /* 0x000fc60007ffe0ff */
[----:B------:R-:W-:Y:S01]  /*03b0*/  VIADD R6, R6, 0x1 ;  /* 0x0000000106067836 */ /* 0x000fe20000000000 */
[----:B0-----:R2:W-:Y:S04]  /*03c0*/  STG.E desc[UR4][R2.64], R7 ;  /* 0x0000000702007986 */ /* 0x0015e8000c101904 */
[----:B------:R-:W-:-:S13]  /*03d0*/  ISETP.NE.AND P0, PT, R6, RZ, PT ;  /* 0x000000ff0600720c */ /* 0x000fda0003f05270 */
[----:B--2---:R-:W-:Y:S05]  /*03e0*/  @P0 BRA `(.L_x_2) ;  /* 0xfffffffc00e80947 */ /* 0x004fea000383ffff */
.L_x_1:
[----:B------:R-:W-:Y:S05]  /*03f0*/  BSYNC.RECONVERGENT B0 ;  /* 0x0000000000007941 */ /* 0x000fea0003800200 */
.L_x_0:
[----:B------:R-:W-:Y:S05]  /*0400*/  @!P1 EXIT ;  /* 0x000000000000994d */ /* 0x000fea0003800000 */
[----:B------:R-:W0:Y:S08]  /*0410*/  LDC R15, c[0x0][0x38c] ;  /* 0x0000e300ff0f7b82 */ /* 0x000e300000000800 */
[----:B------:R-:W1:Y:S02]  /*0420*/  LDC.64 R8, c[0x0][0x380] ;  /* 0x0000e000ff087b82 */ /* 0x000e640000000a00 */
.L_x_3:
[----:B-12---:R-:W-:Y:S01]  /*0430*/  IMAD.WIDE R10, R13, 0x4, R8 ;  /* 0x000000040d0a7825 */ /* 0x006fe200078e0208 */
[----:B------:R-:W-:-:S04]  /*0440*/  LEA R13, R0, R13, 0x2 ;  /* 0x0000000d000d7211 */ /* 0x000fc800078e10ff */
[----:B0-----:R2:W-:Y:S01]  /*0450*/  STG.E desc[UR4][R10.64], R15 ;  /* 0x0000000f0a007986 */ /* 0x0015e2000c101904 */
[----:B------:R-:W-:Y:S01]  /*0460*/  IMAD.WIDE R2, R0, 0x4, R10 ;  /* 0x0000000400027825 */ /* 0x000fe200078e020a */
[----:B------:R-:W-:-:S04]  /*0470*/  ISETP.GE.AND P0, PT, R13, UR9, PT ;  /* 0x000000090d007c0c */ /* 0x000fc8000bf06270 */
[----:B------:R2:W-:Y:S01]  /*0480*/  STG.E desc[UR4][R2.64], R15 ;  /* 0x0000000f02007986 */ /* 0x0005e2000c101904 */
[----:B------:R-:W-:-:S05]  /*0490*/  IMAD.WIDE R4, R0, 0x4, R2 ;  /* 0x0000000400047825 */ /* 0x000fca00078e0202 */
[----:B------:R2:W-:Y:S01]  /*04a0*/  STG.E desc[UR4][R4.64], R15 ;  /* 0x0000000f04007986 */ /* 0x0005e2000c101904 */
[----:B------:R-:W-:-:S05]  /*04b0*/  IMAD.WIDE R6, R0, 0x4, R4 ;  /* 0x0000000400067825 */ /* 0x000fca00078e0204 */
[----:B------:R2:W-:Y:S01]  /*04c0*/  STG.E desc[UR4][R6.64], R15 ;  /* 0x0000000f06007986 */ /* 0x0005e2000c101904 */
[----:B------:R-:W-:Y:S05]  /*04d0*/  @!P0 BRA `(.L_x_3) ;  /* 0xfffffffc00d48947 */ /* 0x000fea000383ffff */
[----:B------:R-:W-:Y:S05]  /*04e0*/  EXIT ;  /* 0x000000000000794d */ /* 0x000fea0003800000 */
.L_x_4:
[----:B------:R-:W-:-:S00]  /*04f0*/  BRA `(.L_x_4) ;  /* 0xfffffffc00fc7947 */ /* 0x000fc0000383ffff */
[----:B------:R-:W-:-:S00]  /*0500*/  NOP ;  /* 0x0000000000007918 */ /* 0x000fc00000000000 */
[----:B------:R-:W-:-:S00]  /*0510*/  NOP ;  /* 0x0000000000007918 */ /* 0x000fc00000000000 */
[----:B------:R-:W-:-:S00]  /*0520*/  NOP ;  /* 0x0000000000007918 */ /* 0x000fc00000000000 */
[----:B------:R-:W-:-:S00]  /*0530*/  NOP ;  /* 0x0000000000007918 */ /* 0x000fc00000000000 */
[----:B------:R-:W-:-:S00]  /*0540*/  NOP ;  /* 0x0000000000007918 */ /* 0x000fc00000000000 */
[----:B------:R-:W-:-:S00]  /*0550*/  NOP ;  /* 0x0000000000007918 */ /* 0x000fc00000000000 */
[----:B------:R-:W-:-:S00]  /*0560*/  NOP ;  /* 0x0000000000007918 */ /* 0x000fc00000000000 */
[----:B------:R-:W-:-:S00]  /*0570*/  NOP ;  /* 0x0000000000007918 */ /* 0x000fc00000000000 */
.L_x_5:


//--------------------- .nv.shared.reserved.0     --------------------------
	.section	.nv.shared.reserved.0,"aw",@nobits
	.weak		__nv_reservedSMEM_offset_0_alias
	.size		__nv_reservedSMEM_offset_0_alias, 0, 64
	.other		__nv_reservedSMEM_offset_0_alias,@"STO_CUDA_RESERVED_SHARED STV_DEFAULT"
__nv_reservedSMEM_offset_0_alias:
	.zero		0
	.zero		64


//--------------------- .nv.constant0._Z18flexibleGridStridePfif --------------------------
	.section	.nv.constant0._Z18flexibleGridStridePfif,"a",@progbits
	.sectionflags	@""
	.align	4
.nv.constant0._Z18flexibleGridStridePfif:
	.zero		912


//--------------------- SYMBOLS --------------------------

	.type		.nv.reservedSmem.offset0,@object
	.size		.nv.reservedSmem.offset0,0x4
